//
// Generated by NVIDIA NVVM Compiler
//
// Compiler Build ID: CL-36424714
// Cuda compilation tools, release 13.0, V13.0.88
// Based on NVVM 20.0.0
//

.version 9.0
.target sm_100
.address_size 64

	// .globl	_Z18processChunkKernelPcmS_Pib
// _ZZ18processChunkKernelPcmS_PibE11sharedChunk has been demoted
// _ZZ18processChunkKernelPcmS_PibE11isWordStart has been demoted
.global .align 1 .b8 $str[4] = {105, 110, 103};
.global .align 1 .b8 $str$1[3] = {101, 100};
.global .align 1 .b8 $str$2[3] = {108, 121};
.global .align 1 .b8 $str$3[4] = {102, 117, 108};
.global .align 1 .b8 $str$4[4] = {101, 115, 116};
.global .align 1 .b8 $str$5[4] = {105, 116, 121};
.global .align 1 .b8 $str$6[3] = {101, 115};
.global .align 1 .b8 $str$7[2] = {115};

.visible .entry _Z18processChunkKernelPcmS_Pib(
	.param .u64 .ptr .align 1 _Z18processChunkKernelPcmS_Pib_param_0,
	.param .u64 _Z18processChunkKernelPcmS_Pib_param_1,
	.param .u64 .ptr .align 1 _Z18processChunkKernelPcmS_Pib_param_2,
	.param .u64 .ptr .align 1 _Z18processChunkKernelPcmS_Pib_param_3,
	.param .u8 _Z18processChunkKernelPcmS_Pib_param_4
)
{
	.local .align 2 .b8 	__local_depot0[50];
	.reg .b64 	%SP;
	.reg .b64 	%SPL;
	.reg .pred 	%p<82>;
	.reg .b16 	%rs<51>;
	.reg .b32 	%r<98>;
	.reg .b64 	%rd<115>;
	// demoted variable
	.shared .align 1 .b8 _ZZ18processChunkKernelPcmS_PibE11sharedChunk[1024];
	// demoted variable
	.shared .align 1 .b8 _ZZ18processChunkKernelPcmS_PibE11isWordStart[1024];
	mov.u64 	%SPL, __local_depot0;
	ld.param.u64 	%rd28, [_Z18processChunkKernelPcmS_Pib_param_0];
	ld.param.u64 	%rd25, [_Z18processChunkKernelPcmS_Pib_param_1];
	ld.param.u64 	%rd26, [_Z18processChunkKernelPcmS_Pib_param_2];
	ld.param.u64 	%rd27, [_Z18processChunkKernelPcmS_Pib_param_3];
	ld.param.s8 	%rs9, [_Z18processChunkKernelPcmS_Pib_param_4];
	cvta.to.global.u64 	%rd1, %rd28;
	add.u64 	%rd2, %SPL, 0;
	mov.u32 	%r49, %ctaid.x;
	mov.u32 	%r50, %ntid.x;
	mov.u32 	%r1, %tid.x;
	mad.lo.s32 	%r51, %r49, %r50, %r1;
	cvt.s64.s32 	%rd110, %r51;
	setp.le.u64 	%p4, %rd25, %rd110;
	@%p4 bra 	$L__BB0_67;
	cvt.u32.u64 	%r2, %rd110;
	add.s64 	%rd4, %rd1, %rd110;
	ld.global.u8 	%rs10, [%rd4];
	mov.u32 	%r52, _ZZ18processChunkKernelPcmS_PibE11sharedChunk;
	add.s32 	%r3, %r52, %r1;
	st.shared.u8 	[%r3], %rs10;
	setp.eq.s32 	%p6, %r2, 0;
	mov.pred 	%p80, -1;
	@%p6 bra 	$L__BB0_5;
	ld.global.u8 	%rd30, [%rd4+-1];
	setp.gt.u64 	%p8, %rd30, 32;
	@%p8 bra 	$L__BB0_4;
	cvt.u32.u64 	%r53, %rd30;
	mov.b64 	%rd31, 1;
	shl.b64 	%rd32, %rd31, %r53;
	and.b64  	%rd33, %rd32, 4294977024;
	setp.ne.s64 	%p9, %rd33, 0;
	@%p9 bra 	$L__BB0_5;
$L__BB0_4:
	mov.pred 	%p80, 0;
$L__BB0_5:
	setp.eq.s32 	%p11, %r2, 0;
	selp.u16 	%rs11, 1, 0, %p80;
	mov.u32 	%r54, _ZZ18processChunkKernelPcmS_PibE11isWordStart;
	add.s32 	%r4, %r54, %r1;
	st.shared.u8 	[%r4], %rs11;
	bar.sync 	0;
	setp.eq.s16 	%p12, %rs9, 0;
	and.pred  	%p13, %p11, %p12;
	@%p13 bra 	$L__BB0_67;
	ld.shared.u8 	%rs12, [%r4];
	setp.eq.s16 	%p14, %rs12, 0;
	@%p14 bra 	$L__BB0_67;
	ld.shared.u8 	%rd34, [%r3];
	setp.gt.u64 	%p15, %rd34, 32;
	@%p15 bra 	$L__BB0_9;
	cvt.u32.u64 	%r55, %rd34;
	mov.b64 	%rd35, 1;
	shl.b64 	%rd36, %rd35, %r55;
	and.b64  	%rd37, %rd36, 4294977024;
	setp.ne.s64 	%p16, %rd37, 0;
	@%p16 bra 	$L__BB0_67;
$L__BB0_9:
	mov.b32 	%r78, 0;
$L__BB0_10:
	add.s64 	%rd39, %rd1, %rd110;
	ld.global.u8 	%rs1, [%rd39];
	mov.pred 	%p81, -1;
	setp.gt.u16 	%p18, %rs1, 32;
	cvt.u64.u16 	%rd38, %rs1;
	@%p18 bra 	$L__BB0_12;
	cvt.u32.u64 	%r57, %rd38;
	mov.b64 	%rd40, 1;
	shl.b64 	%rd41, %rd40, %r57;
	and.b64  	%rd42, %rd41, 4294977024;
	setp.ne.s64 	%p19, %rd42, 0;
	mov.u32 	%r97, %r78;
	@%p19 bra 	$L__BB0_13;
$L__BB0_12:
	add.s16 	%rs13, %rs1, -65;
	and.b16  	%rs14, %rs13, 255;
	setp.lt.u16 	%p20, %rs14, 26;
	add.s16 	%rs15, %rs1, 32;
	selp.b16 	%rs16, %rs15, %rs1, %p20;
	cvt.u64.u32 	%rd43, %r78;
	add.s64 	%rd44, %rd2, %rd43;
	st.local.u8 	[%rd44], %rs16;
	add.s32 	%r97, %r78, 1;
	add.s32 	%r59, %r97, %r2;
	cvt.s64.s32 	%rd110, %r59;
	setp.gt.u64 	%p81, %rd25, %rd110;
	setp.lt.u32 	%p21, %r78, 48;
	and.pred  	%p22, %p81, %p21;
	mov.u32 	%r78, %r97;
	@%p22 bra 	$L__BB0_10;
$L__BB0_13:
	not.pred 	%p23, %p81;
	@%p23 bra 	$L__BB0_67;
	cvt.u64.u32 	%rd7, %r97;
	add.s64 	%rd45, %rd2, %rd7;
	mov.b16 	%rs17, 0;
	st.local.u8 	[%rd45], %rs17;
	setp.lt.u32 	%p24, %r97, 4;
	@%p24 bra 	$L__BB0_64;
	mov.b32 	%r80, 0;
	mov.u64 	%rd47, $str;
$L__BB0_16:
	mov.u32 	%r8, %r80;
	cvt.u64.u32 	%rd46, %r8;
	add.s64 	%rd48, %rd47, %rd46;
	ld.global.nc.u8 	%rs18, [%rd48];
	cvt.u16.u8 	%rs19, %rs18;
	setp.ne.s16 	%p25, %rs19, 0;
	add.s32 	%r80, %r8, 1;
	@%p25 bra 	$L__BB0_16;
	setp.le.u32 	%p26, %r97, %r80;
	@%p26 bra 	$L__BB0_23;
	sub.s32 	%r82, %r97, %r8;
	cvt.s64.s32 	%rd49, %r82;
	add.s64 	%rd111, %rd2, %rd49;
	setp.eq.s32 	%p27, %r8, 0;
	@%p27 bra 	$L__BB0_22;
	mov.b32 	%r81, 0;
$L__BB0_20:
	cvt.u64.u32 	%rd50, %r81;
	add.s64 	%rd51, %rd111, %rd50;
	ld.local.u8 	%rs2, [%rd51];
	add.s64 	%rd53, %rd47, %rd50;
	ld.global.nc.u8 	%rs20, [%rd53];
	cvt.u16.u8 	%rs21, %rs20;
	setp.ne.s16 	%p28, %rs2, %rs21;
	@%p28 bra 	$L__BB0_23;
	setp.ne.s16 	%p75, %rs2, 0;
	add.s32 	%r81, %r81, 1;
	setp.lt.u32 	%p76, %r81, %r8;
	and.pred  	%p77, %p75, %p76;
	@%p77 bra 	$L__BB0_20;
$L__BB0_22:
	mov.b16 	%rs49, 0;
	st.local.u8 	[%rd111], %rs49;
	mov.u32 	%r97, %r82;
	bra.uni 	$L__BB0_64;
$L__BB0_23:
	mov.b32 	%r83, 0;
	mov.u64 	%rd55, $str$1;
$L__BB0_24:
	mov.u32 	%r14, %r83;
	cvt.u64.u32 	%rd54, %r14;
	add.s64 	%rd56, %rd55, %rd54;
	ld.global.nc.u8 	%rs22, [%rd56];
	cvt.u16.u8 	%rs23, %rs22;
	setp.ne.s16 	%p29, %rs23, 0;
	add.s32 	%r83, %r14, 1;
	@%p29 bra 	$L__BB0_24;
	setp.le.u32 	%p30, %r97, %r83;
	@%p30 bra 	$L__BB0_29;
	sub.s32 	%r82, %r97, %r14;
	cvt.s64.s32 	%rd57, %r82;
	add.s64 	%rd111, %rd2, %rd57;
	setp.eq.s32 	%p31, %r14, 0;
	@%p31 bra 	$L__BB0_22;
	mov.b32 	%r84, 0;
$L__BB0_28:
	cvt.u64.u32 	%rd58, %r84;
	add.s64 	%rd59, %rd111, %rd58;
	ld.local.u8 	%rs3, [%rd59];
	add.s64 	%rd61, %rd55, %rd58;
	ld.global.nc.u8 	%rs24, [%rd61];
	cvt.u16.u8 	%rs25, %rs24;
	setp.eq.s16 	%p32, %rs3, %rs25;
	@%p32 bra 	$L__BB0_68;
$L__BB0_29:
	mov.b32 	%r85, 0;
	mov.u64 	%rd63, $str$2;
$L__BB0_30:
	mov.u32 	%r19, %r85;
	cvt.u64.u32 	%rd62, %r19;
	add.s64 	%rd64, %rd63, %rd62;
	ld.global.nc.u8 	%rs26, [%rd64];
	cvt.u16.u8 	%rs27, %rs26;
	setp.ne.s16 	%p33, %rs27, 0;
	add.s32 	%r85, %r19, 1;
	@%p33 bra 	$L__BB0_30;
	setp.le.u32 	%p34, %r97, %r85;
	@%p34 bra 	$L__BB0_35;
	sub.s32 	%r82, %r97, %r19;
	cvt.s64.s32 	%rd65, %r82;
	add.s64 	%rd111, %rd2, %rd65;
	setp.eq.s32 	%p35, %r19, 0;
	@%p35 bra 	$L__BB0_22;
	mov.b32 	%r86, 0;
$L__BB0_34:
	cvt.u64.u32 	%rd66, %r86;
	add.s64 	%rd67, %rd111, %rd66;
	ld.local.u8 	%rs4, [%rd67];
	add.s64 	%rd69, %rd63, %rd66;
	ld.global.nc.u8 	%rs28, [%rd69];
	cvt.u16.u8 	%rs29, %rs28;
	setp.eq.s16 	%p36, %rs4, %rs29;
	@%p36 bra 	$L__BB0_69;
$L__BB0_35:
	mov.b32 	%r87, 0;
	mov.u64 	%rd71, $str$3;
$L__BB0_36:
	mov.u32 	%r24, %r87;
	cvt.u64.u32 	%rd70, %r24;
	add.s64 	%rd72, %rd71, %rd70;
	ld.global.nc.u8 	%rs30, [%rd72];
	cvt.u16.u8 	%rs31, %rs30;
	setp.ne.s16 	%p37, %rs31, 0;
	add.s32 	%r87, %r24, 1;
	@%p37 bra 	$L__BB0_36;
	setp.le.u32 	%p38, %r97, %r87;
	@%p38 bra 	$L__BB0_41;
	sub.s32 	%r82, %r97, %r24;
	cvt.s64.s32 	%rd73, %r82;
	add.s64 	%rd111, %rd2, %rd73;
	setp.eq.s32 	%p39, %r24, 0;
	@%p39 bra 	$L__BB0_22;
	mov.b32 	%r88, 0;
$L__BB0_40:
	cvt.u64.u32 	%rd74, %r88;
	add.s64 	%rd75, %rd111, %rd74;
	ld.local.u8 	%rs5, [%rd75];
	add.s64 	%rd77, %rd71, %rd74;
	ld.global.nc.u8 	%rs32, [%rd77];
	cvt.u16.u8 	%rs33, %rs32;
	setp.eq.s16 	%p40, %rs5, %rs33;
	@%p40 bra 	$L__BB0_70;
$L__BB0_41:
	mov.b32 	%r89, 0;
	mov.u64 	%rd79, $str$4;
$L__BB0_42:
	mov.u32 	%r29, %r89;
	cvt.u64.u32 	%rd78, %r29;
	add.s64 	%rd80, %rd79, %rd78;
	ld.global.nc.u8 	%rs34, [%rd80];
	cvt.u16.u8 	%rs35, %rs34;
	setp.ne.s16 	%p41, %rs35, 0;
	add.s32 	%r89, %r29, 1;
	@%p41 bra 	$L__BB0_42;
	setp.le.u32 	%p42, %r97, %r89;
	@%p42 bra 	$L__BB0_47;
	sub.s32 	%r82, %r97, %r29;
	cvt.s64.s32 	%rd81, %r82;
	add.s64 	%rd111, %rd2, %rd81;
	setp.eq.s32 	%p43, %r29, 0;
	@%p43 bra 	$L__BB0_22;
	mov.b32 	%r90, 0;
$L__BB0_46:
	cvt.u64.u32 	%rd82, %r90;
	add.s64 	%rd83, %rd111, %rd82;
	ld.local.u8 	%rs6, [%rd83];
	add.s64 	%rd85, %rd79, %rd82;
	ld.global.nc.u8 	%rs36, [%rd85];
	cvt.u16.u8 	%rs37, %rs36;
	setp.eq.s16 	%p44, %rs6, %rs37;
	@%p44 bra 	$L__BB0_71;
$L__BB0_47:
	mov.b32 	%r91, 0;
	mov.u64 	%rd87, $str$5;
$L__BB0_48:
	mov.u32 	%r34, %r91;
	cvt.u64.u32 	%rd86, %r34;
	add.s64 	%rd88, %rd87, %rd86;
	ld.global.nc.u8 	%rs38, [%rd88];
	cvt.u16.u8 	%rs39, %rs38;
	setp.ne.s16 	%p45, %rs39, 0;
	add.s32 	%r91, %r34, 1;
	@%p45 bra 	$L__BB0_48;
	setp.le.u32 	%p46, %r97, %r91;
	@%p46 bra 	$L__BB0_53;
	sub.s32 	%r82, %r97, %r34;
	cvt.s64.s32 	%rd89, %r82;
	add.s64 	%rd111, %rd2, %rd89;
	setp.eq.s32 	%p47, %r34, 0;
	@%p47 bra 	$L__BB0_22;
	mov.b32 	%r92, 0;
$L__BB0_52:
	cvt.u64.u32 	%rd90, %r92;
	add.s64 	%rd91, %rd111, %rd90;
	ld.local.u8 	%rs7, [%rd91];
	add.s64 	%rd93, %rd87, %rd90;
	ld.global.nc.u8 	%rs40, [%rd93];
	cvt.u16.u8 	%rs41, %rs40;
	setp.eq.s16 	%p48, %rs7, %rs41;
	@%p48 bra 	$L__BB0_72;
$L__BB0_53:
	mov.b32 	%r93, 0;
	mov.u64 	%rd95, $str$6;
$L__BB0_54:
	mov.u32 	%r39, %r93;
	cvt.u64.u32 	%rd94, %r39;
	add.s64 	%rd96, %rd95, %rd94;
	ld.global.nc.u8 	%rs42, [%rd96];
	cvt.u16.u8 	%rs43, %rs42;
	setp.ne.s16 	%p49, %rs43, 0;
	add.s32 	%r93, %r39, 1;
	@%p49 bra 	$L__BB0_54;
	setp.le.u32 	%p50, %r97, %r93;
	@%p50 bra 	$L__BB0_59;
	sub.s32 	%r82, %r97, %r39;
	cvt.s64.s32 	%rd97, %r82;
	add.s64 	%rd111, %rd2, %rd97;
	setp.eq.s32 	%p51, %r39, 0;
	@%p51 bra 	$L__BB0_22;
	mov.b32 	%r94, 0;
$L__BB0_58:
	cvt.u64.u32 	%rd98, %r94;
	add.s64 	%rd99, %rd111, %rd98;
	ld.local.u8 	%rs8, [%rd99];
	add.s64 	%rd101, %rd95, %rd98;
	ld.global.nc.u8 	%rs44, [%rd101];
	cvt.u16.u8 	%rs45, %rs44;
	setp.eq.s16 	%p52, %rs8, %rs45;
	@%p52 bra 	$L__BB0_73;
$L__BB0_59:
	add.s64 	%rd103, %rd7, %rd2;
	add.s64 	%rd111, %rd103, 1;
	mov.b32 	%r96, 0;
	mov.u64 	%rd112, $str$7;
	mov.u32 	%r95, %r97;
$L__BB0_60:
	mov.u32 	%r82, %r95;
	ld.global.nc.u8 	%rs46, [%rd112];
	cvt.u16.u8 	%rs47, %rs46;
	setp.ne.s16 	%p53, %rs47, 0;
	add.s32 	%r96, %r96, 1;
	add.s32 	%r95, %r82, -1;
	add.s64 	%rd111, %rd111, -1;
	add.s64 	%rd112, %rd112, 1;
	@%p53 bra 	$L__BB0_60;
	setp.le.u32 	%p54, %r97, %r96;
	@%p54 bra 	$L__BB0_64;
	setp.eq.s32 	%p55, %r96, 1;
	@%p55 bra 	$L__BB0_22;
	ld.local.u8 	%rs48, [%rd111];
	setp.eq.s16 	%p56, %rs48, 115;
	@%p56 bra 	$L__BB0_22;
$L__BB0_64:
	setp.lt.s32 	%p78, %r97, 1;
	@%p78 bra 	$L__BB0_67;
	cvta.to.global.u64 	%rd105, %rd27;
	atom.global.add.u32 	%r75, [%rd105], 1;
	mul.lo.s32 	%r76, %r75, 50;
	cvt.s64.s32 	%rd106, %r76;
	add.s32 	%r77, %r97, 1;
	cvt.u64.u32 	%rd21, %r77;
	cvta.to.global.u64 	%rd107, %rd26;
	add.s64 	%rd22, %rd107, %rd106;
	mov.b64 	%rd114, 0;
$L__BB0_66:
	add.s64 	%rd108, %rd2, %rd114;
	ld.local.u8 	%rs50, [%rd108];
	add.s64 	%rd109, %rd22, %rd114;
	st.global.u8 	[%rd109], %rs50;
	add.s64 	%rd114, %rd114, 1;
	setp.lt.u64 	%p79, %rd114, %rd21;
	@%p79 bra 	$L__BB0_66;
$L__BB0_67:
	ret;
$L__BB0_68:
	setp.ne.s16 	%p72, %rs3, 0;
	add.s32 	%r84, %r84, 1;
	setp.lt.u32 	%p73, %r84, %r14;
	and.pred  	%p74, %p72, %p73;
	@%p74 bra 	$L__BB0_28;
	bra.uni 	$L__BB0_22;
$L__BB0_69:
	setp.ne.s16 	%p69, %rs4, 0;
	add.s32 	%r86, %r86, 1;
	setp.lt.u32 	%p70, %r86, %r19;
	and.pred  	%p71, %p69, %p70;
	@%p71 bra 	$L__BB0_34;
	bra.uni 	$L__BB0_22;
$L__BB0_70:
	setp.ne.s16 	%p66, %rs5, 0;
	add.s32 	%r88, %r88, 1;
	setp.lt.u32 	%p67, %r88, %r24;
	and.pred  	%p68, %p66, %p67;
	@%p68 bra 	$L__BB0_40;
	bra.uni 	$L__BB0_22;
$L__BB0_71:
	setp.ne.s16 	%p63, %rs6, 0;
	add.s32 	%r90, %r90, 1;
	setp.lt.u32 	%p64, %r90, %r29;
	and.pred  	%p65, %p63, %p64;
	@%p65 bra 	$L__BB0_46;
	bra.uni 	$L__BB0_22;
$L__BB0_72:
	setp.ne.s16 	%p60, %rs7, 0;
	add.s32 	%r92, %r92, 1;
	setp.lt.u32 	%p61, %r92, %r34;
	and.pred  	%p62, %p60, %p61;
	@%p62 bra 	$L__BB0_52;
	bra.uni 	$L__BB0_22;
$L__BB0_73:
	setp.ne.s16 	%p57, %rs8, 0;
	add.s32 	%r94, %r94, 1;
	setp.lt.u32 	%p58, %r94, %r39;
	and.pred  	%p59, %p57, %p58;
	@%p59 bra 	$L__BB0_58;
	bra.uni 	$L__BB0_22;

}


// ===== COMPILED SASS (sm_100) =====

	.target	sm_100

	.elftype	@"ET_EXEC"


//--------------------- .note.nv.tkinfo           --------------------------
	.section	.note.nv.tkinfo,"",@"SHT_NOTE"
	.sectionflags	@"SHF_NOTE_NV_TKINFO"
	.tkinfo
        /*0018*/ 	.word	0x00000002
        /*0030*/ 	.string	""
        /*0030*/ 	.string	"ptxas"
        /*0030*/ 	.string	"Cuda compilation tools, release 13.0, V13.0.88"
        /*0030*/ 	.string	"Build cuda_13.0.r13.0/compiler.36424714_0"
        /*0030*/ 	.string	"-arch sm_100 -m 64 "



//--------------------- .note.nv.cuinfo           --------------------------
	.section	.note.nv.cuinfo,"",@"SHT_NOTE"
	.sectionflags	@"SHF_NOTE_NV_CUINFO"
        /*0018*/ 	.short	0x0002
        /*001a*/ 	.short	0x0064
        /*001c*/ 	.short	0x0082
	.zero		2


//--------------------- .nv.info                  --------------------------
	.section	.nv.info,"",@"SHT_CUDA_INFO"
	.align	4


	//----- nvinfo : EIATTR_REGCOUNT
	.align		4
        /*0000*/ 	.byte	0x04, 0x2f
        /*0002*/ 	.short	(.L_9 - .L_8)
	.align		4
.L_8:
        /*0004*/ 	.word	index@(_Z18processChunkKernelPcmS_Pib)
        /*0008*/ 	.word	0x00000018


	//----- nvinfo : EIATTR_FRAME_SIZE
	.align		4
.L_9:
        /*000c*/ 	.byte	0x04, 0x11
        /*000e*/ 	.short	(.L_11 - .L_10)
	.align		4
.L_10:
        /*0010*/ 	.word	index@(_Z18processChunkKernelPcmS_Pib)
        /*0014*/ 	.word	0x00000038


	//----- nvinfo : EIATTR_MIN_STACK_SIZE
	.align		4
.L_11:
        /*0018*/ 	.byte	0x04, 0x12
        /*001a*/ 	.short	(.L_13 - .L_12)
	.align		4
.L_12:
        /*001c*/ 	.word	index@(_Z18processChunkKernelPcmS_Pib)
        /*0020*/ 	.word	0x00000038
.L_13:


//--------------------- .nv.compat                --------------------------
	.section	.nv.compat,"",@"SHT_CUDA_COMPAT_INFO"
	.align	4
        /*0000*/ 	.byte	0x02, 0x09, 0x00, 0x00, 0x02, 0x02, 0x01, 0x00, 0x02, 0x05, 0x05, 0x00, 0x03, 0x07, 0x01, 0x01
        /*0010*/ 	.byte	0x02, 0x03, 0x00, 0x00, 0x02, 0x06, 0x01, 0x00, 0x04, 0x0b, 0x08, 0x00, 0x09, 0x00, 0x00, 0x00
        /*0020*/ 	.byte	0x00, 0x00, 0x00, 0x00


//--------------------- .nv.info._Z18processChunkKernelPcmS_Pib --------------------------
	.section	.nv.info._Z18processChunkKernelPcmS_Pib,"",@"SHT_CUDA_INFO"
	.sectionflags	@""
	.align	4


	//----- nvinfo : EIATTR_CUDA_API_VERSION
	.align		4
        /*0000*/ 	.byte	0x04, 0x37
        /*0002*/ 	.short	(.L_15 - .L_14)
.L_14:
        /*0004*/ 	.word	0x00000082


	//----- nvinfo : EIATTR_KPARAM_INFO
	.align		4
.L_15:
        /*0008*/ 	.byte	0x04, 0x17
        /*000a*/ 	.short	(.L_17 - .L_16)
.L_16:
        /*000c*/ 	.word	0x00000000
        /*0010*/ 	.short	0x0004
        /*0012*/ 	.short	0x0020
        /*0014*/ 	.byte	0x00, 0xf0, 0x05, 0x00


	//----- nvinfo : EIATTR_KPARAM_INFO
	.align		4
.L_17:
        /*0018*/ 	.byte	0x04, 0x17
        /*001a*/ 	.short	(.L_19 - .L_18)
.L_18:
        /*001c*/ 	.word	0x00000000
        /*0020*/ 	.short	0x0003
        /*0022*/ 	.short	0x0018
        /*0024*/ 	.byte	0x00, 0xf5, 0x21, 0x00


	//----- nvinfo : EIATTR_KPARAM_INFO
	.align		4
.L_19:
        /*0028*/ 	.byte	0x04, 0x17
        /*002a*/ 	.short	(.L_21 - .L_20)
.L_20:
        /*002c*/ 	.word	0x00000000
        /*0030*/ 	.short	0x0002
        /*0032*/ 	.short	0x0010
        /*0034*/ 	.byte	0x00, 0xf5, 0x21, 0x00


	//----- nvinfo : EIATTR_KPARAM_INFO
	.align		4
.L_21:
        /*0038*/ 	.byte	0x04, 0x17
        /*003a*/ 	.short	(.L_23 - .L_22)
.L_22:
        /*003c*/ 	.word	0x00000000
        /*0040*/ 	.short	0x0001
        /*0042*/ 	.short	0x0008
        /*0044*/ 	.byte	0x00, 0xf0, 0x21, 0x00


	//----- nvinfo : EIATTR_KPARAM_INFO
	.align		4
.L_23:
        /*0048*/ 	.byte	0x04, 0x17
        /*004a*/ 	.short	(.L_25 - .L_24)
.L_24:
        /*004c*/ 	.word	0x00000000
        /*0050*/ 	.short	0x0000
        /*0052*/ 	.short	0x0000
        /*0054*/ 	.byte	0x00, 0xf5, 0x21, 0x00


	//----- nvinfo : EIATTR_SPARSE_MMA_MASK
	.align		4
.L_25:
        /*0058*/ 	.byte	0x03, 0x50
        /*005a*/ 	.short	0x0000


	//----- nvinfo : EIATTR_MAXREG_COUNT
	.align		4
        /*005c*/ 	.byte	0x03, 0x1b
        /*005e*/ 	.short	0x00ff


	//----- nvinfo : EIATTR_NUM_BARRIERS
	.align		4
        /*0060*/ 	.byte	0x02, 0x4c
        /*0062*/ 	.byte	0x01
	.zero		1


	//----- nvinfo : EIATTR_MERCURY_ISA_VERSION
	.align		4
        /*0064*/ 	.byte	0x03, 0x5f
        /*0066*/ 	.short	0x0101


	//----- nvinfo : EIATTR_INT_WARP_WIDE_INSTR_OFFSETS
	.align		4
        /*0068*/ 	.byte	0x04, 0x31
        /*006a*/ 	.short	(.L_27 - .L_26)


	//   ....[0]....
.L_26:
        /*006c*/ 	.word	0x00001690


	//   ....[1]....
        /*0070*/ 	.word	0x000017a0


	//----- nvinfo : EIATTR_VRC_CTA_INIT_COUNT
	.align		4
.L_27:
        /*0074*/ 	.byte	0x02, 0x4a
	.zero		1
	.zero		1


	//----- nvinfo : EIATTR_EXIT_INSTR_OFFSETS
	.align		4
        /*0078*/ 	.byte	0x04, 0x1c
        /*007a*/ 	.short	(.L_29 - .L_28)


	//   ....[0]....
.L_28:
        /*007c*/ 	.word	0x000000a0


	//   ....[1]....
        /*0080*/ 	.word	0x000002e0


	//   ....[2]....
        /*0084*/ 	.word	0x00000310


	//   ....[3]....
        /*0088*/ 	.word	0x000003c0


	//   ....[4]....
        /*008c*/ 	.word	0x00000640


	//   ....[5]....
        /*0090*/ 	.word	0x00001670


	//   ....[6]....
        /*0094*/ 	.word	0x00001b20


	//   ....[7]....
        /*0098*/ 	.word	0x00001b80


	//----- nvinfo : EIATTR_CRS_STACK_SIZE
	.align		4
.L_29:
        /*009c*/ 	.byte	0x04, 0x1e
        /*009e*/ 	.short	(.L_31 - .L_30)
.L_30:
        /*00a0*/ 	.word	0x00000000


	//----- nvinfo : EIATTR_CBANK_PARAM_SIZE
	.align		4
.L_31:
        /*00a4*/ 	.byte	0x03, 0x19
        /*00a6*/ 	.short	0x0021


	//----- nvinfo : EIATTR_PARAM_CBANK
	.align		4
        /*00a8*/ 	.byte	0x04, 0x0a
        /*00aa*/ 	.short	(.L_33 - .L_32)
	.align		4
.L_32:
        /*00ac*/ 	.word	index@(.nv.constant0._Z18processChunkKernelPcmS_Pib)
        /*00b0*/ 	.short	0x0380
        /*00b2*/ 	.short	0x0021


	//----- nvinfo : EIATTR_SW_WAR
	.align		4
.L_33:
        /*00b4*/ 	.byte	0x04, 0x36
        /*00b6*/ 	.short	(.L_35 - .L_34)
.L_34:
        /*00b8*/ 	.word	0x00000008
.L_35:


//--------------------- .nv.callgraph             --------------------------
	.section	.nv.callgraph,"",@"SHT_CUDA_CALLGRAPH"
	.align	4
	.sectionentsize	8
	.align		4
        /*0000*/ 	.word	0x00000000
	.align		4
        /*0004*/ 	.word	0xffffffff
	.align		4
        /*0008*/ 	.word	0x00000000
	.align		4
        /*000c*/ 	.word	0xfffffffe
	.align		4
        /*0010*/ 	.word	0x00000000
	.align		4
        /*0014*/ 	.word	0xfffffffd
	.align		4
        /*0018*/ 	.word	0x00000000
	.align		4
        /*001c*/ 	.word	0xfffffffc


//--------------------- .nv.constant4             --------------------------
	.section	.nv.constant4,"a",@progbits
	.align	8
	.align		8
.nv.constant4:
        /*0000*/ 	.dword	$str
	.align		8
        /*0008*/ 	.dword	$str$1
	.align		8
        /*0010*/ 	.dword	$str$2
	.align		8
        /*0018*/ 	.dword	$str$3
	.align		8
        /*0020*/ 	.dword	$str$4
	.align		8
        /*0028*/ 	.dword	$str$5
	.align		8
        /*0030*/ 	.dword	$str$6
	.align		8
        /*0038*/ 	.dword	$str$7


//--------------------- .text._Z18processChunkKernelPcmS_Pib --------------------------
	.section	.text._Z18processChunkKernelPcmS_Pib,"ax",@progbits
	.align	128
        .global         _Z18processChunkKernelPcmS_Pib
        .type           _Z18processChunkKernelPcmS_Pib,@function
        .size           _Z18processChunkKernelPcmS_Pib,(.L_x_45 - _Z18processChunkKernelPcmS_Pib)
        .other          _Z18processChunkKernelPcmS_Pib,@"STO_CUDA_ENTRY STV_DEFAULT"
_Z18processChunkKernelPcmS_Pib:
.text._Z18processChunkKernelPcmS_Pib:
[----:B------:R-:W0:Y:S01]  /*0000*/  LDC R1, c[0x0][0x37c] ;  /* 0x0000df00ff017b82 */ /* 0x000e220000000800 */
[----:B------:R-:W1:Y:S07]  /*0010*/  S2R R5, SR_TID.X ;  /* 0x0000000000057919 */ /* 0x000e6e0000002100 */
[----:B------:R-:W1:Y:S01]  /*0020*/  S2UR UR4, SR_CTAID.X ;  /* 0x00000000000479c3 */ /* 0x000e620000002500 */
[----:B------:R-:W2:Y:S01]  /*0030*/  LDCU.64 UR6, c[0x0][0x388] ;  /* 0x00007100ff0677ac */ /* 0x000ea20008000a00 */
[----:B0-----:R-:W-:-:S06]  /*0040*/  VIADD R1, R1, 0xffffffc8 ;  /* 0xffffffc801017836 */ /* 0x001fcc0000000000 */
[----:B------:R-:W1:Y:S02]  /*0050*/  LDC R0, c[0x0][0x360] ;  /* 0x0000d800ff007b82 */ /* 0x000e640000000800 */
[----:B-1----:R-:W-:-:S05]  /*0060*/  IMAD R0, R0, UR4, R5 ;  /* 0x0000000400007c24 */ /* 0x002fca000f8e0205 */
[----:B--2---:R-:W-:Y:S02]  /*0070*/  ISETP.GE.U32.AND P0, PT, R0, UR6, PT ;  /* 0x0000000600007c0c */ /* 0x004fe4000bf06070 */
[----:B------:R-:W-:-:S04]  /*0080*/  SHF.R.S32.HI R2, RZ, 0x1f, R0 ;  /* 0x0000001fff027819 */ /* 0x000fc80000011400 */
[----:B------:R-:W-:-:S13]  /*0090*/  ISETP.GE.U32.AND.EX P0, PT, R2, UR7, PT, P0 ;  /* 0x0000000702007c0c */ /* 0x000fda000bf06100 */
[----:B------:R-:W-:Y:S05]  /*00a0*/  @P0 EXIT ;  /* 0x000000000000094d */ /* 0x000fea0003800000 */
[----:B------:R-:W0:Y:S01]  /*00b0*/  LDCU.64 UR4, c[0x0][0x380] ;  /* 0x00007000ff0477ac */ /* 0x000e220008000a00 */
[----:B------:R-:W-:Y:S02]  /*00c0*/  IMAD.MOV.U32 R7, RZ, RZ, R0 ;  /* 0x000000ffff077224 */ /* 0x000fe400078e0000 */
[----:B------:R-:W-:Y:S01]  /*00d0*/  IMAD.MOV.U32 R8, RZ, RZ, R2 ;  /* 0x000000ffff087224 */ /* 0x000fe200078e0002 */
[----:B------:R-:W1:Y:S02]  /*00e0*/  LDCU.64 UR8, c[0x0][0x358] ;  /* 0x00006b00ff0877ac */ /* 0x000e640008000a00 */
[----:B0-----:R-:W-:-:S04]  /*00f0*/  IADD3 R2, P0, PT, R7, UR4, RZ ;  /* 0x0000000407027c10 */ /* 0x001fc8000ff1e0ff */
[----:B------:R-:W-:-:S05]  /*0100*/  IADD3.X R3, PT, PT, R8, UR5, RZ, P0, !PT ;  /* 0x0000000508037c10 */ /* 0x000fca00087fe4ff */
[----:B-1----:R0:W5:Y:S01]  /*0110*/  LDG.E.U8 R0, desc[UR8][R2.64] ;  /* 0x0000000802007981 */ /* 0x002162000c1e1100 */
[----:B------:R-:W-:Y:S01]  /*0120*/  ISETP.NE.AND P1, PT, R7, RZ, PT ;  /* 0x000000ff0700720c */ /* 0x000fe20003f25270 */
[----:B------:R-:W1:Y:S01]  /*0130*/  S2UR UR10, SR_CgaCtaId ;  /* 0x00000000000a79c3 */ /* 0x000e620000008800 */
[----:B------:R-:W-:Y:S01]  /*0140*/  BSSY.RECONVERGENT B0, `(.L_x_0) ;  /* 0x000000d000007945 */ /* 0x000fe20003800200 */
[----:B------:R-:W-:-:S10]  /*0150*/  PLOP3.LUT P0, PT, PT, PT, PT, 0x80, 0x8 ;  /* 0x000000000008781c */ /* 0x000fd40003f0f070 */
[----:B0-----:R-:W-:Y:S05]  /*0160*/  @!P1 BRA `(.L_x_1) ;  /* 0x0000000000289947 */ /* 0x001fea0003800000 */
[----:B------:R-:W2:Y:S01]  /*0170*/  LDG.E.U8 R2, desc[UR8][R2.64+-0x1] ;  /* 0xffffff0802027981 */ /* 0x000ea2000c1e1100 */
[----:B------:R-:W-:-:S05]  /*0180*/  IMAD.MOV.U32 R9, RZ, RZ, 0x1 ;  /* 0x00000001ff097424 */ /* 0x000fca00078e00ff */
[CC--:B--2---:R-:W-:Y:S02]  /*0190*/  SHF.L.U32 R4, R9.reuse, R2.reuse, RZ ;  /* 0x0000000209047219 */ /* 0x0c4fe400000006ff */
[----:B------:R-:W-:Y:S02]  /*01a0*/  ISETP.GT.U32.AND P2, PT, R2, 0x20, PT ;  /* 0x000000200200780c */ /* 0x000fe40003f44070 */
[----:B------:R-:W-:Y:S02]  /*01b0*/  SHF.L.U64.HI R6, R9, R2, RZ ;  /* 0x0000000209067219 */ /* 0x000fe400000102ff */
[----:B------:R-:W-:Y:S02]  /*01c0*/  LOP3.LUT P1, RZ, R4, 0x2600, RZ, 0xc0, !PT ;  /* 0x0000260004ff7812 */ /* 0x000fe4000782c0ff */
[----:B------:R-:W-:Y:S02]  /*01d0*/  ISETP.GT.U32.AND.EX P2, PT, RZ, RZ, PT, P2 ;  /* 0x000000ffff00720c */ /* 0x000fe40003f44120 */
[----:B------:R-:W-:-:S04]  /*01e0*/  LOP3.LUT P1, RZ, R6, 0x1, RZ, 0xc0, P1 ;  /* 0x0000000106ff7812 */ /* 0x000fc8000082c0ff */
[----:B------:R-:W-:-:S13]  /*01f0*/  PLOP3.LUT P1, PT, P2, P1, PT, 0x8, 0x80 ;  /* 0x000000000080781c */ /* 0x000fda0001722170 */
[----:B------:R-:W-:-:S13]  /*0200*/  @!P1 PLOP3.LUT P0, PT, PT, PT, PT, 0x8, 0x80 ;  /* 0x000000000080981c */ /* 0x000fda0003f0e170 */
.L_x_1:
[----:B-1----:R-:W-:Y:S05]  /*0210*/  BSYNC.RECONVERGENT B0 ;  /* 0x0000000000007941 */ /* 0x002fea0003800200 */
.L_x_0:
[----:B------:R-:W-:Y:S01]  /*0220*/  UMOV UR6, 0x400 ;  /* 0x0000040000067882 */ /* 0x000fe20000000000 */
[----:B------:R-:W0:Y:S01]  /*0230*/  LDCU.U8 UR5, c[0x0][0x3a0] ;  /* 0x00007400ff0577ac */ /* 0x000e220008000000 */
[----:B------:R-:W-:Y:S02]  /*0240*/  SEL R2, RZ, 0x1, !P0 ;  /* 0x00000001ff027807 */ /* 0x000fe40004000000 */
[----:B------:R-:W-:Y:S01]  /*0250*/  ISETP.EQ.AND P1, PT, R7, RZ, PT ;  /* 0x000000ff0700720c */ /* 0x000fe20003f22270 */
[----:B------:R-:W-:Y:S02]  /*0260*/  UIADD3 UR4, UPT, UPT, UR6, 0x400, URZ ;  /* 0x0000040006047890 */ /* 0x000fe4000fffe0ff */
[----:B------:R-:W-:Y:S02]  /*0270*/  ULEA UR7, UR10, UR6, 0x18 ;  /* 0x000000060a077291 */ /* 0x000fe4000f8ec0ff */
[----:B------:R-:W-:-:S07]  /*0280*/  ULEA UR4, UR10, UR4, 0x18 ;  /* 0x000000040a047291 */ /* 0x000fce000f8ec0ff */
[----:B-----5:R1:W-:Y:S01]  /*0290*/  STS.U8 [R5+UR7], R0 ;  /* 0x0000000005007988 */ /* 0x0203e20008000007 */
[----:B0-----:R-:W-:-:S03]  /*02a0*/  UPRMT UR5, UR5, 0x8880, URZ ;  /* 0x0000888005057896 */ /* 0x001fc600080000ff */
[----:B------:R1:W-:Y:S01]  /*02b0*/  STS.U8 [R5+UR4], R2 ;  /* 0x0000000205007988 */ /* 0x0003e20008000004 */
[----:B------:R-:W-:Y:S02]  /*02c0*/  BAR.SYNC.DEFER_BLOCKING 0x0 ;  /* 0x0000000000007b1d */ /* 0x000fe40000010000 */
[----:B------:R-:W-:-:S13]  /*02d0*/  ISETP.NE.AND P0, PT, RZ, UR5, PT ;  /* 0x00000005ff007c0c */ /* 0x000fda000bf05270 */
[----:B-1----:R-:W-:Y:S05]  /*02e0*/  @!P0 EXIT P1 ;  /* 0x000000000000894d */ /* 0x002fea0000800000 */
[----:B------:R-:W0:Y:S02]  /*02f0*/  LDS.U8 R0, [R5+UR4] ;  /* 0x0000000405007984 */ /* 0x000e240008000000 */
[----:B0-----:R-:W-:-:S13]  /*0300*/  ISETP.NE.AND P0, PT, R0, RZ, PT ;  /* 0x000000ff0000720c */ /* 0x001fda0003f05270 */
[----:B------:R-:W-:Y:S05]  /*0310*/  @!P0 EXIT ;  /* 0x000000000000894d */ /* 0x000fea0003800000 */
[----:B------:R-:W0:Y:S01]  /*0320*/  LDS.U8 R0, [R5+UR7] ;  /* 0x0000000705007984 */ /* 0x000e220008000000 */
[----:B------:R-:W-:Y:S01]  /*0330*/  BSSY.RECONVERGENT B0, `(.L_x_2) ;  /* 0x000000a000007945 */ /* 0x000fe20003800200 */
[----:B0-----:R-:W-:-:S04]  /*0340*/  ISETP.GT.U32.AND P0, PT, R0, 0x20, PT ;  /* 0x000000200000780c */ /* 0x001fc80003f04070 */
[----:B------:R-:W-:-:S13]  /*0350*/  ISETP.GT.U32.AND.EX P0, PT, RZ, RZ, PT, P0 ;  /* 0x000000ffff00720c */ /* 0x000fda0003f04100 */
[----:B------:R-:W-:Y:S05]  /*0360*/  @P0 BRA `(.L_x_3) ;  /* 0x0000000000180947 */ /* 0x000fea0003800000 */
[----:B------:R-:W-:-:S05]  /*0370*/  IMAD.MOV.U32 R3, RZ, RZ, 0x1 ;  /* 0x00000001ff037424 */ /* 0x000fca00078e00ff */
[CC--:B------:R-:W-:Y:S02]  /*0380*/  SHF.L.U32 R2, R3.reuse, R0.reuse, RZ ;  /* 0x0000000003027219 */ /* 0x0c0fe400000006ff */
[----:B------:R-:W-:Y:S02]  /*0390*/  SHF.L.U64.HI R0, R3, R0, RZ ;  /* 0x0000000003007219 */ /* 0x000fe400000102ff */
[----:B------:R-:W-:-:S04]  /*03a0*/  LOP3.LUT P0, RZ, R2, 0x2600, RZ, 0xc0, !PT ;  /* 0x0000260002ff7812 */ /* 0x000fc8000780c0ff */
[----:B------:R-:W-:-:S13]  /*03b0*/  LOP3.LUT P0, RZ, R0, 0x1, RZ, 0xc0, P0 ;  /* 0x0000000100ff7812 */ /* 0x000fda000000c0ff */
[----:B------:R-:W-:Y:S05]  /*03c0*/  @P0 EXIT ;  /* 0x000000000000094d */ /* 0x000fea0003800000 */
.L_x_3:
[----:B------:R-:W-:Y:S05]  /*03d0*/  BSYNC.RECONVERGENT B0 ;  /* 0x0000000000007941 */ /* 0x000fea0003800200 */
.L_x_2:
[----:B------:R-:W-:Y:S01]  /*03e0*/  BSSY.RECONVERGENT B1, `(.L_x_4) ;  /* 0x0000024000017945 */ /* 0x000fe20003800200 */
[----:B------:R-:W-:Y:S01]  /*03f0*/  IMAD.MOV.U32 R3, RZ, RZ, R7 ;  /* 0x000000ffff037224 */ /* 0x000fe200078e0007 */
[----:B------:R-:W0:Y:S01]  /*0400*/  LDCU.64 UR4, c[0x0][0x380] ;  /* 0x00007000ff0477ac */ /* 0x000e220008000a00 */
[----:B------:R-:W-:Y:S01]  /*0410*/  IMAD.MOV.U32 R2, RZ, RZ, RZ ;  /* 0x000000ffff027224 */ /* 0x000fe200078e00ff */
[----:B------:R-:W1:Y:S06]  /*0420*/  LDCU.64 UR6, c[0x0][0x388] ;  /* 0x00007100ff0677ac */ /* 0x000e6c0008000a00 */
.L_x_8:
[----:B0-----:R-:W-:-:S04]  /*0430*/  IADD3 R4, P0, PT, R7, UR4, RZ ;  /* 0x0000000407047c10 */ /* 0x001fc8000ff1e0ff */
[----:B------:R-:W-:-:S05]  /*0440*/  IADD3.X R5, PT, PT, R8, UR5, RZ, P0, !PT ;  /* 0x0000000508057c10 */ /* 0x000fca00087fe4ff */
[----:B------:R-:W2:Y:S01]  /*0450*/  LDG.E.U8 R4, desc[UR8][R4.64] ;  /* 0x0000000804047981 */ /* 0x000ea2000c1e1100 */
[----:B------:R-:W-:Y:S01]  /*0460*/  BSSY.RELIABLE B0, `(.L_x_5) ;  /* 0x000000c000007945 */ /* 0x000fe20003800100 */
[----:B--2---:R-:W-:-:S13]  /*0470*/  ISETP.GT.U32.AND P0, PT, R4, 0x20, PT ;  /* 0x000000200400780c */ /* 0x004fda0003f04070 */
[----:B------:R-:W-:Y:S05]  /*0480*/  @P0 BRA `(.L_x_6) ;  /* 0x0000000000240947 */ /* 0x000fea0003800000 */
[----:B------:R-:W-:Y:S01]  /*0490*/  IMAD.MOV.U32 R5, RZ, RZ, 0x1 ;  /* 0x00000001ff057424 */ /* 0x000fe200078e00ff */
[----:B------:R-:W-:-:S04]  /*04a0*/  PLOP3.LUT P0, PT, PT, PT, PT, 0x80, 0x8 ;  /* 0x000000000008781c */ /* 0x000fc80003f0f070 */
[CC--:B------:R-:W-:Y:S02]  /*04b0*/  SHF.L.U32 R6, R5.reuse, R4.reuse, RZ ;  /* 0x0000000405067219 */ /* 0x0c0fe400000006ff */
[----:B------:R-:W-:Y:S02]  /*04c0*/  SHF.L.U64.HI R0, R5, R4, RZ ;  /* 0x0000000405007219 */ /* 0x000fe400000102ff */
[----:B------:R-:W-:-:S04]  /*04d0*/  LOP3.LUT P1, RZ, R6, 0x2600, RZ, 0xc0, !PT ;  /* 0x0000260006ff7812 */ /* 0x000fc8000782c0ff */
[----:B------:R-:W-:Y:S01]  /*04e0*/  LOP3.LUT P1, RZ, R0, 0x1, RZ, 0xc0, P1 ;  /* 0x0000000100ff7812 */ /* 0x000fe2000082c0ff */
[----:B------:R-:W-:-:S12]  /*04f0*/  IMAD.MOV.U32 R0, RZ, RZ, R2 ;  /* 0x000000ffff007224 */ /* 0x000fd800078e0002 */
[----:B------:R-:W-:Y:S05]  /*0500*/  @P1 BREAK.RELIABLE B0 ;  /* 0x0000000000001942 */ /* 0x000fea0003800100 */
[----:B------:R-:W-:Y:S05]  /*0510*/  @P1 BRA `(.L_x_7) ;  /* 0x0000000000401947 */ /* 0x000fea0003800000 */
.L_x_6:
[----:B-1----:R-:W-:Y:S05]  /*0520*/  BSYNC.RELIABLE B0 ;  /* 0x0000000000007941 */ /* 0x002fea0003800100 */
.L_x_5:
[----:B------:R-:W-:Y:S01]  /*0530*/  VIADD R0, R4, 0xffffffbf ;  /* 0xffffffbf04007836 */ /* 0x000fe20000000000 */
[----:B------:R-:W-:Y:S01]  /*0540*/  ISETP.LT.U32.AND P2, PT, R2, 0x30, PT ;  /* 0x000000300200780c */ /* 0x000fe20003f41070 */
[----:B------:R-:W-:-:S03]  /*0550*/  IMAD.IADD R5, R1, 0x1, R2 ;  /* 0x0000000101057824 */ /* 0x000fc600078e0202 */
[----:B------:R-:W-:-:S04]  /*0560*/  LOP3.LUT R0, R0, 0xff, RZ, 0xc0, !PT ;  /* 0x000000ff00007812 */ /* 0x000fc800078ec0ff */
[----:B------:R-:W-:Y:S01]  /*0570*/  ISETP.GE.U32.AND P0, PT, R0, 0x1a, PT ;  /* 0x0000001a0000780c */ /* 0x000fe20003f06070 */
[----:B------:R-:W-:-:S04]  /*0580*/  VIADD R0, R2, 0x1 ;  /* 0x0000000102007836 */ /* 0x000fc80000000000 */
[--C-:B------:R-:W-:Y:S02]  /*0590*/  IMAD.IADD R7, R3, 0x1, R0.reuse ;  /* 0x0000000103077824 */ /* 0x100fe400078e0200 */
[----:B------:R-:W-:-:S03]  /*05a0*/  IMAD.MOV.U32 R2, RZ, RZ, R0 ;  /* 0x000000ffff027224 */ /* 0x000fc600078e0000 */
[----:B------:R-:W-:Y:S02]  /*05b0*/  ISETP.GE.U32.AND P1, PT, R7, UR6, PT ;  /* 0x0000000607007c0c */ /* 0x000fe4000bf26070 */
[----:B------:R-:W-:Y:S01]  /*05c0*/  SHF.R.S32.HI R8, RZ, 0x1f, R7 ;  /* 0x0000001fff087819 */ /* 0x000fe20000011407 */
[----:B------:R-:W-:-:S03]  /*05d0*/  @!P0 VIADD R4, R4, 0x20 ;  /* 0x0000002004048836 */ /* 0x000fc60000000000 */
[----:B------:R-:W-:Y:S02]  /*05e0*/  ISETP.GE.U32.AND.EX P1, PT, R8, UR7, PT, P1 ;  /* 0x0000000708007c0c */ /* 0x000fe4000bf26110 */
[----:B------:R2:W-:Y:S02]  /*05f0*/  STL.U8 [R5], R4 ;  /* 0x0000000405007387 */ /* 0x0005e40000100000 */
[----:B------:R-:W-:-:S09]  /*0600*/  PLOP3.LUT P0, PT, P1, PT, PT, 0x8, 0x80 ;  /* 0x000000000080781c */ /* 0x000fd20000f0e170 */
[----:B--2---:R-:W-:Y:S05]  /*0610*/  @!P1 BRA P2, `(.L_x_8) ;  /* 0xfffffffc00849947 */ /* 0x004fea000103ffff */
.L_x_7:
[----:B-1----:R-:W-:Y:S05]  /*0620*/  BSYNC.RECONVERGENT B1 ;  /* 0x0000000000017941 */ /* 0x002fea0003800200 */
.L_x_4:
[----:B------:R-:W-:Y:S05]  /*0630*/  WARPSYNC.ALL ;  /* 0x0000000000007948 */ /* 0x000fea0003800000 */
[----:B------:R-:W-:Y:S05]  /*0640*/  @!P0 EXIT ;  /* 0x000000000000894d */ /* 0x000fea0003800000 */
[----:B------:R-:W-:Y:S01]  /*0650*/  IMAD.IADD R2, R1, 0x1, R0 ;  /* 0x0000000101027824 */ /* 0x000fe200078e0200 */
[----:B------:R-:W-:Y:S01]  /*0660*/  ISETP.GE.U32.AND P0, PT, R0, 0x4, PT ;  /* 0x000000040000780c */ /* 0x000fe20003f06070 */
[----:B------:R-:W0:Y:S01]  /*0670*/  LDCU.64 UR12, c[0x4][0x8] ;  /* 0x01000100ff0c77ac */ /* 0x000e220008000a00 */
[----:B------:R-:W-:Y:S02]  /*0680*/  BSSY.RECONVERGENT B1, `(.L_x_9) ;  /* 0x00000fd000017945 */ /* 0x000fe40003800200 */
[----:B------:R1:W-:Y:S09]  /*0690*/  STL.U8 [R2], RZ ;  /* 0x000000ff02007387 */ /* 0x0003f20000100000 */
[----:B-1----:R-:W-:Y:S05]  /*06a0*/  @!P0 BRA `(.L_x_10) ;  /* 0x0000000c00e88947 */ /* 0x002fea0003800000 */
[----:B------:R-:W1:Y:S01]  /*06b0*/  LDCU.64 UR10, c[0x4][URZ] ;  /* 0x01000000ff0a77ac */ /* 0x000e620008000a00 */
[----:B------:R-:W-:-:S05]  /*06c0*/  UMOV UR4, URZ ;  /* 0x000000ff00047c82 */ /* 0x000fca0008000000 */
.L_x_11:
[----:B-1----:R-:W-:-:S04]  /*06d0*/  UIADD3 UR5, UP0, UPT, UR4, UR10, URZ ;  /* 0x0000000a04057290 */ /* 0x002fc8000ff1e0ff */
[----:B------:R-:W-:Y:S02]  /*06e0*/  UIADD3.X UR6, UPT, UPT, URZ, UR11, URZ, UP0, !UPT ;  /* 0x0000000bff067290 */ /* 0x000fe400087fe4ff */
[----:B------:R-:W-:-:S04]  /*06f0*/  IMAD.U32 R2, RZ, RZ, UR5 ;  /* 0x00000005ff027e24 */ /* 0x000fc8000f8e00ff */
[----:B------:R-:W-:-:S05]  /*0700*/  IMAD.U32 R3, RZ, RZ, UR6 ;  /* 0x00000006ff037e24 */ /* 0x000fca000f8e00ff */
[----:B------:R-:W2:Y:S01]  /*0710*/  LDG.E.U8.CONSTANT R2, desc[UR8][R2.64] ;  /* 0x0000000802027981 */ /* 0x000ea2000c1e9100 */
[----:B------:R-:W-:Y:S01]  /*0720*/  IMAD.U32 R9, RZ, RZ, UR4 ;  /* 0x00000004ff097e24 */ /* 0x000fe2000f8e00ff */
[----:B------:R-:W-:Y:S01]  /*0730*/  UIADD3 UR4, UPT, UPT, UR4, 0x1, URZ ;  /* 0x0000000104047890 */ /* 0x000fe2000fffe0ff */
[----:B--2---:R-:W-:-:S13]  /*0740*/  ISETP.NE.AND P0, PT, R2, RZ, PT ;  /* 0x000000ff0200720c */ /* 0x004fda0003f05270 */
[----:B------:R-:W-:Y:S05]  /*0750*/  @P0 BRA `(.L_x_11) ;  /* 0xfffffffc00dc0947 */ /* 0x000fea000383ffff */
[----:B------:R-:W-:-:S13]  /*0760*/  ISETP.GT.U32.AND P0, PT, R0, UR4, PT ;  /* 0x0000000400007c0c */ /* 0x000fda000bf04070 */
[----:B------:R-:W-:Y:S05]  /*0770*/  @!P0 BRA `(.L_x_12) ;  /* 0x00000000004c8947 */ /* 0x000fea0003800000 */
[----:B------:R-:W-:Y:S01]  /*0780*/  ISETP.NE.AND P0, PT, R9, RZ, PT ;  /* 0x000000ff0900720c */ /* 0x000fe20003f05270 */
[----:B------:R-:W-:-:S04]  /*0790*/  IMAD.IADD R2, R0, 0x1, -R9 ;  /* 0x0000000100027824 */ /* 0x000fc800078e0a09 */
[----:B------:R-:W-:-:S08]  /*07a0*/  IMAD.IADD R3, R1, 0x1, R2 ;  /* 0x0000000101037824 */ /* 0x000fd000078e0202 */
[----:B------:R-:W-:Y:S05]  /*07b0*/  @!P0 BRA `(.L_x_13) ;  /* 0x0000000c009c8947 */ /* 0x000fea0003800000 */
[----:B------:R-:W-:-:S07]  /*07c0*/  IMAD.MOV.U32 R6, RZ, RZ, RZ ;  /* 0x000000ffff067224 */ /* 0x000fce00078e00ff */
.L_x_14:
[----:B------:R-:W1:Y:S01]  /*07d0*/  LDCU.64 UR4, c[0x4][URZ] ;  /* 0x01000000ff0477ac */ /* 0x000e620008000a00 */
[----:B------:R-:W-:-:S06]  /*07e0*/  IMAD.IADD R7, R6, 0x1, R3 ;  /* 0x0000000106077824 */ /* 0x000fcc00078e0203 */
[----:B------:R-:W2:Y:S01]  /*07f0*/  LDL.U8 R7, [R7] ;  /* 0x0000000007077983 */ /* 0x000ea20000100000 */
[----:B-1----:R-:W-:-:S05]  /*0800*/  IADD3 R4, P0, PT, R6, UR4, RZ ;  /* 0x0000000406047c10 */ /* 0x002fca000ff1e0ff */
[----:B------:R-:W-:-:S05]  /*0810*/  IMAD.X R5, RZ, RZ, UR5, P0 ;  /* 0x00000005ff057e24 */ /* 0x000fca00080e06ff */
[----:B------:R-:W2:Y:S02]  /*0820*/  LDG.E.U8.CONSTANT R4, desc[UR8][R4.64] ;  /* 0x0000000804047981 */ /* 0x000ea4000c1e9100 */
[----:B--2---:R-:W-:-:S13]  /*0830*/  ISETP.NE.AND P0, PT, R7, R4, PT ;  /* 0x000000040700720c */ /* 0x004fda0003f05270 */
[----:B------:R-:W-:Y:S05]  /*0840*/  @P0 BRA `(.L_x_12) ;  /* 0x0000000000180947 */ /* 0x000fea0003800000 */
[----:B------:R-:W-:-:S13]  /*0850*/  ISETP.NE.AND P0, PT, R7, RZ, PT ;  /* 0x000000ff0700720c */ /* 0x000fda0003f05270 */
[----:B------:R-:W-:Y:S05]  /*0860*/  @!P0 BRA `(.L_x_13) ;  /* 0x0000000c00708947 */ /* 0x000fea0003800000 */
[----:B------:R-:W-:-:S05]  /*0870*/  VIADD R6, R6, 0x1 ;  /* 0x0000000106067836 */ /* 0x000fca0000000000 */
[----:B------:R-:W-:-:S13]  /*0880*/  ISETP.GE.U32.AND P0, PT, R6, R9, PT ;  /* 0x000000090600720c */ /* 0x000fda0003f06070 */
[----:B------:R-:W-:Y:S05]  /*0890*/  @!P0 BRA `(.L_x_14) ;  /* 0xfffffffc00cc8947 */ /* 0x000fea000383ffff */
[----:B------:R-:W-:Y:S05]  /*08a0*/  BRA `(.L_x_13) ;  /* 0x0000000c00607947 */ /* 0x000fea0003800000 */
.L_x_12:
[----:B------:R-:W-:Y:S01]  /*08b0*/  BSSY.RECONVERGENT B2, `(.L_x_15) ;  /* 0x0000009000027945 */ /* 0x000fe20003800200 */
[----:B------:R-:W-:-:S07]  /*08c0*/  IMAD.MOV.U32 R5, RZ, RZ, RZ ;  /* 0x000000ffff057224 */ /* 0x000fce00078e00ff */
.L_x_16:
[----:B0-----:R-:W-:-:S05]  /*08d0*/  IADD3 R2, P0, PT, R5, UR12, RZ ;  /* 0x0000000c05027c10 */ /* 0x001fca000ff1e0ff */
[----:B------:R-:W-:-:S05]  /*08e0*/  IMAD.X R3, RZ, RZ, UR13, P0 ;  /* 0x0000000dff037e24 */ /* 0x000fca00080e06ff */
[----:B------:R-:W2:Y:S01]  /*08f0*/  LDG.E.U8.CONSTANT R2, desc[UR8][R2.64] ;  /* 0x0000000802027981 */ /* 0x000ea2000c1e9100 */
[----:B------:R-:W-:Y:S02]  /*0900*/  IMAD.MOV.U32 R9, RZ, RZ, R5 ;  /* 0x000000ffff097224 */ /* 0x000fe400078e0005 */
[----:B------:R-:W-:Y:S01]  /*0910*/  VIADD R5, R5, 0x1 ;  /* 0x0000000105057836 */ /* 0x000fe20000000000 */
[----:B--2---:R-:W-:-:S13]  /*0920*/  ISETP.NE.AND P0, PT, R2, RZ, PT ;  /* 0x000000ff0200720c */ /* 0x004fda0003f05270 */
[----:B------:R-:W-:Y:S05]  /*0930*/  @P0 BRA `(.L_x_16) ;  /* 0xfffffffc00e40947 */ /* 0x000fea000383ffff */
[----:B------:R-:W-:Y:S05]  /*0940*/  BSYNC.RECONVERGENT B2 ;  /* 0x0000000000027941 */ /* 0x000fea0003800200 */
.L_x_15:
[----:B------:R-:W-:-:S13]  /*0950*/  ISETP.GT.U32.AND P0, PT, R0, R5, PT ;  /* 0x000000050000720c */ /* 0x000fda0003f04070 */
[----:B------:R-:W-:Y:S05]  /*0960*/  @!P0 BRA `(.L_x_17) ;  /* 0x00000000004c8947 */ /* 0x000fea0003800000 */
[----:B------:R-:W-:Y:S01]  /*0970*/  ISETP.NE.AND P0, PT, R9, RZ, PT ;  /* 0x000000ff0900720c */ /* 0x000fe20003f05270 */
[----:B------:R-:W-:-:S04]  /*0980*/  IMAD.IADD R2, R0, 0x1, -R9 ;  /* 0x0000000100027824 */ /* 0x000fc800078e0a09 */
[----:B------:R-:W-:-:S08]  /*0990*/  IMAD.IADD R3, R1, 0x1, R2 ;  /* 0x0000000101037824 */ /* 0x000fd000078e0202 */
[----:B------:R-:W-:Y:S05]  /*09a0*/  @!P0 BRA `(.L_x_13) ;  /* 0x0000000c00208947 */ /* 0x000fea0003800000 */
[----:B------:R-:W-:-:S07]  /*09b0*/  IMAD.MOV.U32 R6, RZ, RZ, RZ ;  /* 0x000000ffff067224 */ /* 0x000fce00078e00ff */
.L_x_18:
[----:B------:R-:W0:Y:S01]  /*09c0*/  LDCU.64 UR4, c[0x4][0x8] ;  /* 0x01000100ff0477ac */ /* 0x000e220008000a00 */
[----:B------:R-:W-:-:S06]  /*09d0*/  IMAD.IADD R7, R6, 0x1, R3 ;  /* 0x0000000106077824 */ /* 0x000fcc00078e0203 */
[----:B------:R-:W2:Y:S01]  /*09e0*/  LDL.U8 R7, [R7] ;  /* 0x0000000007077983 */ /* 0x000ea20000100000 */
[----:B0-----:R-:W-:-:S05]  /*09f0*/  IADD3 R4, P0, PT, R6, UR4, RZ ;  /* 0x0000000406047c10 */ /* 0x001fca000ff1e0ff */
        /* <DEDUP_REMOVED lines=10> */
.L_x_17:
[----:B------:R-:W-:Y:S01]  /*0aa0*/  BSSY.RECONVERGENT B2, `(.L_x_19) ;  /* 0x000000a000027945 */ /* 0x000fe20003800200 */
[----:B------:R-:W-:-:S07]  /*0ab0*/  IMAD.MOV.U32 R5, RZ, RZ, RZ ;  /* 0x000000ffff057224 */ /* 0x000fce00078e00ff */
.L_x_20:
[----:B------:R-:W0:Y:S02]  /*0ac0*/  LDCU.64 UR4, c[0x4][0x10] ;  /* 0x01000200ff0477ac */ /* 0x000e240008000a00 */
        /* <DEDUP_REMOVED lines=8> */
.L_x_19:
[----:B------:R-:W-:-:S13]  /*0b50*/  ISETP.GT.U32.AND P0, PT, R0, R5, PT ;  /* 0x000000050000720c */ /* 0x000fda0003f04070 */
[----:B------:R-:W-:Y:S05]  /*0b60*/  @!P0 BRA `(.L_x_21) ;  /* 0x00000000004c8947 */ /* 0x000fea0003800000 */
[----:B------:R-:W-:Y:S01]  /*0b70*/  ISETP.NE.AND P0, PT, R9, RZ, PT ;  /* 0x000000ff0900720c */ /* 0x000fe20003f05270 */
[----:B------:R-:W-:-:S04]  /*0b80*/  IMAD.IADD R2, R0, 0x1, -R9 ;  /* 0x0000000100027824 */ /* 0x000fc800078e0a09 */
[----:B------:R-:W-:-:S08]  /*0b90*/  IMAD.IADD R3, R1, 0x1, R2 ;  /* 0x0000000101037824 */ /* 0x000fd000078e0202 */
[----:B------:R-:W-:Y:S05]  /*0ba0*/  @!P0 BRA `(.L_x_13) ;  /* 0x0000000800a08947 */ /* 0x000fea0003800000 */
[----:B------:R-:W-:-:S07]  /*0bb0*/  IMAD.MOV.U32 R6, RZ, RZ, RZ ;  /* 0x000000ffff067224 */ /* 0x000fce00078e00ff */
.L_x_22:
        /* <DEDUP_REMOVED lines=14> */
.L_x_21:
[----:B------:R-:W-:Y:S01]  /*0ca0*/  BSSY.RECONVERGENT B2, `(.L_x_23) ;  /* 0x000000a000027945 */ /* 0x000fe20003800200 */
[----:B------:R-:W-:-:S07]  /*0cb0*/  IMAD.MOV.U32 R5, RZ, RZ, RZ ;  /* 0x000000ffff057224 */ /* 0x000fce00078e00ff */
.L_x_24:
        /* <DEDUP_REMOVED lines=9> */
.L_x_23:
[----:B------:R-:W-:-:S13]  /*0d50*/  ISETP.GT.U32.AND P0, PT, R0, R5, PT ;  /* 0x000000050000720c */ /* 0x000fda0003f04070 */
[----:B------:R-:W-:Y:S05]  /*0d60*/  @!P0 BRA `(.L_x_25) ;  /* 0x00000000004c8947 */ /* 0x000fea0003800000 */
[----:B------:R-:W-:Y:S01]  /*0d70*/  ISETP.NE.AND P0, PT, R9, RZ, PT ;  /* 0x000000ff0900720c */ /* 0x000fe20003f05270 */
[----:B------:R-:W-:-:S04]  /*0d80*/  IMAD.IADD R2, R0, 0x1, -R9 ;  /* 0x0000000100027824 */ /* 0x000fc800078e0a09 */
[----:B------:R-:W-:-:S08]  /*0d90*/  IMAD.IADD R3, R1, 0x1, R2 ;  /* 0x0000000101037824 */ /* 0x000fd000078e0202 */
[----:B------:R-:W-:Y:S05]  /*0da0*/  @!P0 BRA `(.L_x_13) ;  /* 0x0000000800208947 */ /* 0x000fea0003800000 */
[----:B------:R-:W-:-:S07]  /*0db0*/  IMAD.MOV.U32 R6, RZ, RZ, RZ ;  /* 0x000000ffff067224 */ /* 0x000fce00078e00ff */
.L_x_26:
        /* <DEDUP_REMOVED lines=14> */
.L_x_25:
[----:B------:R-:W-:Y:S01]  /*0ea0*/  BSSY.RECONVERGENT B2, `(.L_x_27) ;  /* 0x000000a000027945 */ /* 0x000fe20003800200 */
[----:B------:R-:W-:-:S07]  /*0eb0*/  IMAD.MOV.U32 R5, RZ, RZ, RZ ;  /* 0x000000ffff057224 */ /* 0x000fce00078e00ff */
.L_x_28:
        /* <DEDUP_REMOVED lines=9> */
.L_x_27:
[----:B------:R-:W-:-:S13]  /*0f50*/  ISETP.GT.U32.AND P0, PT, R0, R5, PT ;  /* 0x000000050000720c */ /* 0x000fda0003f04070 */
[----:B------:R-:W-:Y:S05]  /*0f60*/  @!P0 BRA `(.L_x_29) ;  /* 0x00000000004c8947 */ /* 0x000fea0003800000 */
[----:B------:R-:W-:Y:S01]  /*0f70*/  ISETP.NE.AND P0, PT, R9, RZ, PT ;  /* 0x000000ff0900720c */ /* 0x000fe20003f05270 */
[----:B------:R-:W-:-:S04]  /*0f80*/  IMAD.IADD R2, R0, 0x1, -R9 ;  /* 0x0000000100027824 */ /* 0x000fc800078e0a09 */
[----:B------:R-:W-:-:S08]  /*0f90*/  IMAD.IADD R3, R1, 0x1, R2 ;  /* 0x0000000101037824 */ /* 0x000fd000078e0202 */
[----:B------:R-:W-:Y:S05]  /*0fa0*/  @!P0 BRA `(.L_x_13) ;  /* 0x0000000400a08947 */ /* 0x000fea0003800000 */
[----:B------:R-:W-:-:S07]  /*0fb0*/  IMAD.MOV.U32 R6, RZ, RZ, RZ ;  /* 0x000000ffff067224 */ /* 0x000fce00078e00ff */
.L_x_30:
        /* <DEDUP_REMOVED lines=14> */
.L_x_29:
[----:B------:R-:W-:Y:S01]  /*10a0*/  BSSY.RECONVERGENT B2, `(.L_x_31) ;  /* 0x000000a000027945 */ /* 0x000fe20003800200 */
[----:B------:R-:W-:-:S07]  /*10b0*/  IMAD.MOV.U32 R5, RZ, RZ, RZ ;  /* 0x000000ffff057224 */ /* 0x000fce00078e00ff */
.L_x_32:
        /* <DEDUP_REMOVED lines=9> */
.L_x_31:
[----:B------:R-:W-:-:S13]  /*1150*/  ISETP.GT.U32.AND P0, PT, R0, R5, PT ;  /* 0x000000050000720c */ /* 0x000fda0003f04070 */
[----:B------:R-:W-:Y:S05]  /*1160*/  @!P0 BRA `(.L_x_33) ;  /* 0x00000000004c8947 */ /* 0x000fea0003800000 */
[----:B------:R-:W-:Y:S01]  /*1170*/  ISETP.NE.AND P0, PT, R9, RZ, PT ;  /* 0x000000ff0900720c */ /* 0x000fe20003f05270 */
[----:B------:R-:W-:-:S04]  /*1180*/  IMAD.IADD R2, R0, 0x1, -R9 ;  /* 0x0000000100027824 */ /* 0x000fc800078e0a09 */
[----:B------:R-:W-:-:S08]  /*1190*/  IMAD.IADD R3, R1, 0x1, R2 ;  /* 0x0000000101037824 */ /* 0x000fd000078e0202 */
[----:B------:R-:W-:Y:S05]  /*11a0*/  @!P0 BRA `(.L_x_13) ;  /* 0x0000000400208947 */ /* 0x000fea0003800000 */
[----:B------:R-:W-:-:S07]  /*11b0*/  IMAD.MOV.U32 R6, RZ, RZ, RZ ;  /* 0x000000ffff067224 */ /* 0x000fce00078e00ff */
.L_x_34:
        /* <DEDUP_REMOVED lines=14> */
.L_x_33:
[----:B------:R-:W-:Y:S01]  /*12a0*/  BSSY.RECONVERGENT B2, `(.L_x_35) ;  /* 0x000000a000027945 */ /* 0x000fe20003800200 */
[----:B------:R-:W-:-:S07]  /*12b0*/  IMAD.MOV.U32 R5, RZ, RZ, RZ ;  /* 0x000000ffff057224 */ /* 0x000fce00078e00ff */
.L_x_36:
        /* <DEDUP_REMOVED lines=9> */
.L_x_35:
[----:B------:R-:W-:-:S13]  /*1350*/  ISETP.GT.U32.AND P0, PT, R0, R5, PT ;  /* 0x000000050000720c */ /* 0x000fda0003f04070 */
[----:B------:R-:W-:Y:S05]  /*1360*/  @!P0 BRA `(.L_x_37) ;  /* 0x00000000004c8947 */ /* 0x000fea0003800000 */
[----:B------:R-:W-:Y:S01]  /*1370*/  ISETP.NE.AND P0, PT, R9, RZ, PT ;  /* 0x000000ff0900720c */ /* 0x000fe20003f05270 */
[----:B------:R-:W-:-:S04]  /*1380*/  IMAD.IADD R2, R0, 0x1, -R9 ;  /* 0x0000000100027824 */ /* 0x000fc800078e0a09 */
[----:B------:R-:W-:-:S08]  /*1390*/  IMAD.IADD R3, R1, 0x1, R2 ;  /* 0x0000000101037824 */ /* 0x000fd000078e0202 */
[----:B------:R-:W-:Y:S05]  /*13a0*/  @!P0 BRA `(.L_x_13) ;  /* 0x0000000000a08947 */ /* 0x000fea0003800000 */
[----:B------:R-:W-:-:S07]  /*13b0*/  IMAD.MOV.U32 R6, RZ, RZ, RZ ;  /* 0x000000ffff067224 */ /* 0x000fce00078e00ff */
.L_x_38:
        /* <DEDUP_REMOVED lines=14> */
.L_x_37:
[----:B------:R-:W0:Y:S01]  /*14a0*/  LDCU.64 UR4, c[0x4][0x38] ;  /* 0x01000700ff0477ac */ /* 0x000e220008000a00 */
[----:B------:R-:W-:Y:S01]  /*14b0*/  BSSY.RECONVERGENT B2, `(.L_x_39) ;  /* 0x000000f000027945 */ /* 0x000fe20003800200 */
[----:B------:R-:W-:Y:S01]  /*14c0*/  IADD3 R3, PT, PT, R0, 0x1, R1 ;  /* 0x0000000100037810 */ /* 0x000fe20007ffe001 */
[----:B------:R-:W-:Y:S02]  /*14d0*/  IMAD.MOV.U32 R7, RZ, RZ, RZ ;  /* 0x000000ffff077224 */ /* 0x000fe400078e00ff */
[----:B------:R-:W-:Y:S02]  /*14e0*/  IMAD.MOV.U32 R2, RZ, RZ, R0 ;  /* 0x000000ffff027224 */ /* 0x000fe400078e0000 */
[----:B0-----:R-:W-:Y:S02]  /*14f0*/  IMAD.U32 R4, RZ, RZ, UR4 ;  /* 0x00000004ff047e24 */ /* 0x001fe4000f8e00ff */
[----:B------:R-:W-:-:S07]  /*1500*/  IMAD.U32 R5, RZ, RZ, UR5 ;  /* 0x00000005ff057e24 */ /* 0x000fce000f8e00ff */
.L_x_40:
[----:B------:R0:W2:Y:S01]  /*1510*/  LDG.E.U8.CONSTANT R6, desc[UR8][R4.64] ;  /* 0x0000000804067981 */ /* 0x0000a2000c1e9100 */
[----:B------:R-:W-:Y:S02]  /*1520*/  VIADD R7, R7, 0x1 ;  /* 0x0000000107077836 */ /* 0x000fe40000000000 */
[----:B------:R-:W-:Y:S01]  /*1530*/  VIADD R3, R3, 0xffffffff ;  /* 0xffffffff03037836 */ /* 0x000fe20000000000 */
[----:B0-----:R-:W-:-:S05]  /*1540*/  IADD3 R4, P1, PT, R4, 0x1, RZ ;  /* 0x0000000104047810 */ /* 0x001fca0007f3e0ff */
[----:B------:R-:W-:Y:S01]  /*1550*/  IMAD.X R5, RZ, RZ, R5, P1 ;  /* 0x000000ffff057224 */ /* 0x000fe200008e0605 */
[----:B--2---:R-:W-:Y:S01]  /*1560*/  ISETP.NE.AND P0, PT, R6, RZ, PT ;  /* 0x000000ff0600720c */ /* 0x004fe20003f05270 */
[----:B------:R-:W-:Y:S02]  /*1570*/  IMAD.MOV.U32 R6, RZ, RZ, R2 ;  /* 0x000000ffff067224 */ /* 0x000fe400078e0002 */
[----:B------:R-:W-:-:S10]  /*1580*/  VIADD R2, R2, 0xffffffff ;  /* 0xffffffff02027836 */ /* 0x000fd40000000000 */
[----:B------:R-:W-:Y:S05]  /*1590*/  @P0 BRA `(.L_x_40) ;  /* 0xfffffffc00dc0947 */ /* 0x000fea000383ffff */
[----:B------:R-:W-:Y:S05]  /*15a0*/  BSYNC.RECONVERGENT B2 ;  /* 0x0000000000027941 */ /* 0x000fea0003800200 */
.L_x_39:
[----:B------:R-:W-:-:S13]  /*15b0*/  ISETP.GT.U32.AND P0, PT, R0, R7, PT ;  /* 0x000000070000720c */ /* 0x000fda0003f04070 */
[----:B------:R-:W-:Y:S05]  /*15c0*/  @!P0 BRA `(.L_x_10) ;  /* 0x0000000000208947 */ /* 0x000fea0003800000 */
[----:B------:R-:W-:Y:S01]  /*15d0*/  ISETP.NE.AND P0, PT, R7, 0x1, PT ;  /* 0x000000010700780c */ /* 0x000fe20003f05270 */
[----:B------:R-:W-:-:S12]  /*15e0*/  IMAD.MOV.U32 R2, RZ, RZ, R6 ;  /* 0x000000ffff027224 */ /* 0x000fd800078e0006 */
[----:B------:R-:W-:Y:S05]  /*15f0*/  @!P0 BRA `(.L_x_13) ;  /* 0x00000000000c8947 */ /* 0x000fea0003800000 */
[----:B------:R-:W2:Y:S02]  /*1600*/  LDL.U8 R4, [R3] ;  /* 0x0000000003047983 */ /* 0x000ea40000100000 */
[----:B--2---:R-:W-:-:S13]  /*1610*/  ISETP.NE.AND P0, PT, R4, 0x73, PT ;  /* 0x000000730400780c */ /* 0x004fda0003f05270 */
[----:B------:R-:W-:Y:S05]  /*1620*/  @P0 BRA `(.L_x_10) ;  /* 0x0000000000080947 */ /* 0x000fea0003800000 */
.L_x_13:
[----:B------:R1:W-:Y:S01]  /*1630*/  STL.U8 [R3], RZ ;  /* 0x000000ff03007387 */ /* 0x0003e20000100000 */
[----:B------:R-:W-:-:S07]  /*1640*/  IMAD.MOV.U32 R0, RZ, RZ, R2 ;  /* 0x000000ffff007224 */ /* 0x000fce00078e0002 */
.L_x_10:
[----:B0-----:R-:W-:Y:S05]  /*1650*/  BSYNC.RECONVERGENT B1 ;  /* 0x0000000000017941 */ /* 0x001fea0003800200 */
.L_x_9:
[----:B------:R-:W-:-:S13]  /*1660*/  ISETP.GE.AND P0, PT, R0, 0x1, PT ;  /* 0x000000010000780c */ /* 0x000fda0003f06270 */
[----:B------:R-:W-:Y:S05]  /*1670*/  @!P0 EXIT ;  /* 0x000000000000894d */ /* 0x000fea0003800000 */
[----:B-1----:R-:W0:Y:S01]  /*1680*/  S2R R3, SR_LANEID ;  /* 0x0000000000037919 */ /* 0x002e220000000000 */
[----:B------:R-:W-:Y:S01]  /*1690*/  VOTEU.ANY UR4, UPT, PT ;  /* 0x0000000000047886 */ /* 0x000fe200038e0100 */
[----:B------:R-:W1:Y:S01]  /*16a0*/  LDC.64 R4, c[0x0][0x398] ;  /* 0x0000e600ff047b82 */ /* 0x000e620000000a00 */
[----:B------:R-:W0:Y:S08]  /*16b0*/  FLO.U32 R6, UR4 ;  /* 0x0000000400067d00 */ /* 0x000e3000080e0000 */
[----:B------:R-:W1:Y:S01]  /*16c0*/  POPC R7, UR4 ;  /* 0x0000000400077d09 */ /* 0x000e620008000000 */
[----:B0-----:R-:W-:-:S13]  /*16d0*/  ISETP.EQ.U32.AND P0, PT, R6, R3, PT ;  /* 0x000000030600720c */ /* 0x001fda0003f02070 */
[----:B-1----:R-:W2:Y:S01]  /*16e0*/  @P0 ATOMG.E.ADD.STRONG.GPU PT, R9, desc[UR8][R4.64], R7 ;  /* 0x80000007040909a8 */ /* 0x002ea200081ef108 */
[----:B------:R-:W-:Y:S02]  /*16f0*/  VIADD R3, R0, 0x1 ;  /* 0x0000000100037836 */ /* 0x000fe40000000000 */
[----:B------:R-:W-:-:S03]  /*1700*/  IMAD.MOV.U32 R0, RZ, RZ, RZ ;  /* 0x000000ffff007224 */ /* 0x000fc600078e00ff */
[----:B------:R-:W-:-:S04]  /*1710*/  ISETP.GT.U32.AND P0, PT, R3, RZ, PT ;  /* 0x000000ff0300720c */ /* 0x000fc80003f04070 */
[----:B------:R-:W-:-:S13]  /*1720*/  ISETP.GT.U32.AND.EX P0, PT, RZ, RZ, PT, P0 ;  /* 0x000000ffff00720c */ /* 0x000fda0003f04100 */
[----:B------:R-:W-:-:S06]  /*1730*/  @!P0 IMAD.IADD R11, R1, 0x1, R0 ;  /* 0x00000001010b8824 */ /* 0x000fcc00078e0200 */
[----:B------:R-:W3:Y:S01]  /*1740*/  @!P0 LDL.U8 R11, [R11] ;  /* 0x000000000b0b8983 */ /* 0x000ee20000100000 */
[----:B------:R-:W-:Y:S01]  /*1750*/  BSSY.RECONVERGENT B1, `(.L_x_41) ;  /* 0x000002a000017945 */ /* 0x000fe20003800200 */
[----:B------:R-:W0:Y:S02]  /*1760*/  S2R R8, SR_LTMASK ;  /* 0x0000000000087919 */ /* 0x000e240000003900 */
[----:B0-----:R-:W-:Y:S01]  /*1770*/  LOP3.LUT R8, R8, UR4, RZ, 0xc0, !PT ;  /* 0x0000000408087c12 */ /* 0x001fe2000f8ec0ff */
[----:B------:R-:W0:Y:S03]  /*1780*/  LDCU.64 UR4, c[0x0][0x390] ;  /* 0x00007200ff0477ac */ /* 0x000e260008000a00 */
[----:B------:R-:W1:Y:S01]  /*1790*/  POPC R13, R8 ;  /* 0x00000008000d7309 */ /* 0x000e620000000000 */
[----:B--2---:R-:W1:Y:S02]  /*17a0*/  SHFL.IDX PT, R2, R9, R6, 0x1f ;  /* 0x00001f0609027589 */ /* 0x004e6400000e0000 */
[----:B-1----:R-:W-:-:S04]  /*17b0*/  IMAD.IADD R2, R2, 0x1, R13 ;  /* 0x0000000102027824 */ /* 0x002fc800078e020d */
[----:B------:R-:W-:Y:S02]  /*17c0*/  IMAD R5, R2, 0x32, RZ ;  /* 0x0000003202057824 */ /* 0x000fe400078e02ff */
[----:B------:R-:W-:-:S03]  /*17d0*/  IMAD.MOV.U32 R2, RZ, RZ, RZ ;  /* 0x000000ffff027224 */ /* 0x000fc600078e00ff */
[----:B0-----:R-:W-:-:S04]  /*17e0*/  IADD3 R7, P1, PT, R5, UR4, RZ ;  /* 0x0000000405077c10 */ /* 0x001fc8000ff3e0ff */
[----:B------:R-:W-:Y:S02]  /*17f0*/  LEA.HI.X.SX32 R5, R5, UR5, 0x1, P1 ;  /* 0x0000000505057c11 */ /* 0x000fe400088f0eff */
[----:B------:R-:W-:Y:S01]  /*1800*/  @!P0 IADD3 R8, P1, PT, R0, R7, RZ ;  /* 0x0000000700088210 */ /* 0x000fe20007f3e0ff */
[----:B------:R-:W-:-:S04]  /*1810*/  @!P0 IMAD.MOV.U32 R0, RZ, RZ, 0x1 ;  /* 0x00000001ff008424 */ /* 0x000fc800078e00ff */
[----:B------:R-:W-:Y:S01]  /*1820*/  @!P0 IMAD.X R9, R2, 0x1, R5, P1 ;  /* 0x0000000102098824 */ /* 0x000fe200008e0605 */
[CC--:B------:R-:W-:Y:S01]  /*1830*/  IADD3 R4, P3, PT, R3.reuse, -R0.reuse, RZ ;  /* 0x8000000003047210 */ /* 0x0c0fe20007f7e0ff */
[----:B------:R-:W-:Y:S01]  /*1840*/  @!P0 IMAD.MOV.U32 R2, RZ, RZ, RZ ;  /* 0x000000ffff028224 */ /* 0x000fe200078e00ff */
[----:B------:R-:W-:Y:S02]  /*1850*/  ISETP.GT.U32.AND P1, PT, R3, R0, PT ;  /* 0x000000000300720c */ /* 0x000fe40003f24070 */
[----:B------:R-:W-:Y:S01]  /*1860*/  ISETP.LE.U32.AND P2, PT, R4, 0x3, PT ;  /* 0x000000030400780c */ /* 0x000fe20003f43070 */
[----:B------:R-:W-:Y:S01]  /*1870*/  IMAD.X R4, RZ, RZ, ~R2, P3 ;  /* 0x000000ffff047224 */ /* 0x000fe200018e0e02 */
[----:B---3--:R0:W-:Y:S01]  /*1880*/  @!P0 STG.E.U8 desc[UR8][R8.64], R11 ;  /* 0x0000000b08008986 */ /* 0x0081e2000c101108 */
[----:B------:R-:W-:-:S04]  /*1890*/  ISETP.GT.U32.AND.EX P1, PT, RZ, R2, PT, P1 ;  /* 0x00000002ff00720c */ /* 0x000fc80003f24110 */
[----:B------:R-:W-:-:S13]  /*18a0*/  ISETP.LE.U32.OR.EX P1, PT, R4, RZ, !P1, P2 ;  /* 0x000000ff0400720c */ /* 0x000fda0004f23520 */
[----:B0-----:R-:W-:Y:S05]  /*18b0*/  @P1 BRA `(.L_x_42) ;  /* 0x00000000004c1947 */ /* 0x001fea0003800000 */
[----:B------:R-:W-:Y:S02]  /*18c0*/  IADD3 R19, P1, PT, R3, -0x3, RZ ;  /* 0xfffffffd03137810 */ /* 0x000fe40007f3e0ff */
[----:B------:R-:W-:-:S03]  /*18d0*/  PLOP3.LUT P0, PT, PT, PT, PT, 0x8, 0x80 ;  /* 0x000000000080781c */ /* 0x000fc60003f0e170 */
[----:B------:R-:W-:-:S10]  /*18e0*/  IMAD.X R21, RZ, RZ, -0x1, P1 ;  /* 0xffffffffff157424 */ /* 0x000fd400008e06ff */
.L_x_43:
[----:B------:R-:W-:-:S05]  /*18f0*/  IMAD.IADD R4, R1, 0x1, R0 ;  /* 0x0000000101047824 */ /* 0x000fca00078e0200 */
[----:B0-----:R-:W2:Y:S04]  /*1900*/  LDL.U8 R11, [R4] ;  /* 0x00000000040b7983 */ /* 0x001ea80000100000 */
[----:B------:R-:W3:Y:S04]  /*1910*/  LDL.U8 R13, [R4+0x1] ;  /* 0x00000100040d7983 */ /* 0x000ee80000100000 */
[----:B------:R-:W4:Y:S04]  /*1920*/  LDL.U8 R15, [R4+0x2] ;  /* 0x00000200040f7983 */ /* 0x000f280000100000 */
[----:B------:R-:W5:Y:S01]  /*1930*/  LDL.U8 R17, [R4+0x3] ;  /* 0x0000030004117983 */ /* 0x000f620000100000 */
[----:B------:R-:W-:-:S05]  /*1940*/  IADD3 R8, P1, PT, R0, R7, RZ ;  /* 0x0000000700087210 */ /* 0x000fca0007f3e0ff */
[----:B------:R-:W-:Y:S01]  /*1950*/  IMAD.X R9, R2, 0x1, R5, P1 ;  /* 0x0000000102097824 */ /* 0x000fe200008e0605 */
[----:B------:R-:W-:-:S05]  /*1960*/  IADD3 R0, P1, PT, R0, 0x4, RZ ;  /* 0x0000000400007810 */ /* 0x000fca0007f3e0ff */
[----:B------:R-:W-:Y:S01]  /*1970*/  IMAD.X R2, RZ, RZ, R2, P1 ;  /* 0x000000ffff027224 */ /* 0x000fe200008e0602 */
[----:B------:R-:W-:-:S04]  /*1980*/  ISETP.GE.U32.AND P1, PT, R0, R19, PT ;  /* 0x000000130000720c */ /* 0x000fc80003f26070 */
[----:B------:R-:W-:Y:S01]  /*1990*/  ISETP.GE.U32.AND.EX P1, PT, R2, R21, PT, P1 ;  /* 0x000000150200720c */ /* 0x000fe20003f26110 */
[----:B--2---:R0:W-:Y:S04]  /*19a0*/  STG.E.U8 desc[UR8][R8.64], R11 ;  /* 0x0000000b08007986 */ /* 0x0041e8000c101108 */
[----:B---3--:R0:W-:Y:S04]  /*19b0*/  STG.E.U8 desc[UR8][R8.64+0x1], R13 ;  /* 0x0000010d08007986 */ /* 0x0081e8000c101108 */
[----:B----4-:R0:W-:Y:S04]  /*19c0*/  STG.E.U8 desc[UR8][R8.64+0x2], R15 ;  /* 0x0000020f08007986 */ /* 0x0101e8000c101108 */
[----:B-----5:R0:W-:Y:S01]  /*19d0*/  STG.E.U8 desc[UR8][R8.64+0x3], R17 ;  /* 0x0000031108007986 */ /* 0x0201e2000c101108 */
[----:B------:R-:W-:Y:S05]  /*19e0*/  @!P1 BRA `(.L_x_43) ;  /* 0xfffffffc00c09947 */ /* 0x000fea000383ffff */
.L_x_42:
[----:B------:R-:W-:Y:S05]  /*19f0*/  BSYNC.RECONVERGENT B1 ;  /* 0x0000000000017941 */ /* 0x000fea0003800200 */
.L_x_41:
[CC--:B------:R-:W-:Y:S02]  /*1a00*/  IADD3 R4, P3, PT, R3.reuse, -R0.reuse, RZ ;  /* 0x8000000003047210 */ /* 0x0c0fe40007f7e0ff */
[----:B------:R-:W-:Y:S02]  /*1a10*/  ISETP.GT.U32.AND P2, PT, R3, R0, PT ;  /* 0x000000000300720c */ /* 0x000fe40003f44070 */
[----:B------:R-:W-:Y:S01]  /*1a20*/  ISETP.LE.U32.AND P1, PT, R4, 0x1, PT ;  /* 0x000000010400780c */ /* 0x000fe20003f23070 */
[----:B------:R-:W-:Y:S01]  /*1a30*/  IMAD.X R4, RZ, RZ, ~R2, P3 ;  /* 0x000000ffff047224 */ /* 0x000fe200018e0e02 */
[----:B------:R-:W-:-:S04]  /*1a40*/  ISETP.GT.U32.AND.EX P2, PT, RZ, R2, PT, P2 ;  /* 0x00000002ff00720c */ /* 0x000fc80003f44120 */
[----:B------:R-:W-:-:S13]  /*1a50*/  ISETP.LE.U32.OR.EX P1, PT, R4, RZ, !P2, P1 ;  /* 0x000000ff0400720c */ /* 0x000fda0005723510 */
[----:B------:R-:W-:-:S05]  /*1a60*/  @!P1 IMAD.IADD R4, R1, 0x1, R0 ;  /* 0x0000000101049824 */ /* 0x000fca00078e0200 */
[----:B0-----:R-:W2:Y:S04]  /*1a70*/  @!P1 LDL.U8 R11, [R4] ;  /* 0x00000000040b9983 */ /* 0x001ea80000100000 */
[----:B------:R-:W3:Y:S01]  /*1a80*/  @!P1 LDL.U8 R13, [R4+0x1] ;  /* 0x00000100040d9983 */ /* 0x000ee20000100000 */
[C---:B------:R-:W-:Y:S02]  /*1a90*/  @!P1 IADD3 R8, P4, PT, R0.reuse, R7, RZ ;  /* 0x0000000700089210 */ /* 0x040fe40007f9e0ff */
[----:B------:R-:W-:Y:S02]  /*1aa0*/  @!P1 IADD3 R0, P3, PT, R0, 0x2, RZ ;  /* 0x0000000200009810 */ /* 0x000fe40007f7e0ff */
[----:B------:R-:W-:Y:S01]  /*1ab0*/  @!P1 PLOP3.LUT P0, PT, PT, PT, PT, 0x8, 0x80 ;  /* 0x000000000080981c */ /* 0x000fe20003f0e170 */
[----:B------:R-:W-:Y:S01]  /*1ac0*/  @!P1 IMAD.X R9, R2, 0x1, R5, P4 ;  /* 0x0000000102099824 */ /* 0x000fe200020e0605 */
[----:B------:R-:W-:Y:S01]  /*1ad0*/  ISETP.LT.U32.AND P2, PT, R0, R3, PT ;  /* 0x000000030000720c */ /* 0x000fe20003f41070 */
[----:B------:R-:W-:-:S05]  /*1ae0*/  @!P1 IMAD.X R2, RZ, RZ, R2, P3 ;  /* 0x000000ffff029224 */ /* 0x000fca00018e0602 */
[----:B------:R-:W-:Y:S01]  /*1af0*/  ISETP.LT.U32.OR.EX P0, PT, R2, RZ, P0, P2 ;  /* 0x000000ff0200720c */ /* 0x000fe20000701520 */
[----:B--2---:R0:W-:Y:S04]  /*1b00*/  @!P1 STG.E.U8 desc[UR8][R8.64], R11 ;  /* 0x0000000b08009986 */ /* 0x0041e8000c101108 */
[----:B---3--:R0:W-:Y:S08]  /*1b10*/  @!P1 STG.E.U8 desc[UR8][R8.64+0x1], R13 ;  /* 0x0000010d08009986 */ /* 0x0081f0000c101108 */
[----:B------:R-:W-:Y:S05]  /*1b20*/  @!P0 EXIT ;  /* 0x000000000000894d */ /* 0x000fea0003800000 */
[----:B------:R-:W-:-:S06]  /*1b30*/  IMAD.IADD R3, R1, 0x1, R0 ;  /* 0x0000000101037824 */ /* 0x000fcc00078e0200 */
[----:B------:R-:W2:Y:S01]  /*1b40*/  LDL.U8 R3, [R3] ;  /* 0x0000000003037983 */ /* 0x000ea20000100000 */
[----:B------:R-:W-:-:S05]  /*1b50*/  IADD3 R4, P0, PT, R0, R7, RZ ;  /* 0x0000000700047210 */ /* 0x000fca0007f1e0ff */
[----:B------:R-:W-:-:S05]  /*1b60*/  IMAD.X R5, R2, 0x1, R5, P0 ;  /* 0x0000000102057824 */ /* 0x000fca00000e0605 */
[----:B--2---:R-:W-:Y:S01]  /*1b70*/  STG.E.U8 desc[UR8][R4.64], R3 ;  /* 0x0000000304007986 */ /* 0x004fe2000c101108 */
[----:B------:R-:W-:Y:S05]  /*1b80*/  EXIT ;  /* 0x000000000000794d */ /* 0x000fea0003800000 */
.L_x_44:
[----:B------:R-:W-:-:S00]  /*1b90*/  BRA `(.L_x_44) ;  /* 0xfffffffc00fc7947 */ /* 0x000fc0000383ffff */
[----:B------:R-:W-:-:S00]  /*1ba0*/  NOP ;  /* 0x0000000000007918 */ /* 0x000fc00000000000 */
        /* <DEDUP_REMOVED lines=13> */
.L_x_45:


//--------------------- .nv.global.init           --------------------------
	.section	.nv.global.init,"aw",@progbits
.nv.global.init:
	.type		$str$7,@object
	.size		$str$7,($str$2 - $str$7)
$str$7:
        /*0000*/ 	.byte	0x73, 0x00
	.type		$str$2,@object
	.size		$str$2,($str$6 - $str$2)
$str$2:
        /*0002*/ 	.byte	0x6c, 0x79, 0x00
	.type		$str$6,@object
	.size		$str$6,($str$1 - $str$6)
$str$6:
        /*0005*/ 	.byte	0x65, 0x73, 0x00
	.type		$str$1,@object
	.size		$str$1,($str - $str$1)
$str$1:
        /*0008*/ 	.byte	0x65, 0x64, 0x00
	.type		$str,@object
	.size		$str,($str$4 - $str)
$str:
        /*000b*/ 	.byte	0x69, 0x6e, 0x67, 0x00
	.type		$str$4,@object
	.size		$str$4,($str$3 - $str$4)
$str$4:
        /*000f*/ 	.byte	0x65, 0x73, 0x74, 0x00
	.type		$str$3,@object
	.size		$str$3,($str$5 - $str$3)
$str$3:
        /*0013*/ 	.byte	0x66, 0x75, 0x6c, 0x00
	.type		$str$5,@object
	.size		$str$5,(.L_5 - $str$5)
$str$5:
        /*0017*/ 	.byte	0x69, 0x74, 0x79, 0x00
.L_5:


//--------------------- .nv.shared._Z18processChunkKernelPcmS_Pib --------------------------
	.section	.nv.shared._Z18processChunkKernelPcmS_Pib,"aw",@nobits
	.sectionflags	@""
.nv.shared._Z18processChunkKernelPcmS_Pib:
	.zero		3072


//--------------------- .nv.shared.reserved.0     --------------------------
	.section	.nv.shared.reserved.0,"aw",@nobits
	.weak		__nv_reservedSMEM_offset_0_alias
	.size		__nv_reservedSMEM_offset_0_alias, 0, 64
	.other		__nv_reservedSMEM_offset_0_alias,@"STO_CUDA_RESERVED_SHARED STV_DEFAULT"
__nv_reservedSMEM_offset_0_alias:
	.zero		0
	.zero		64


//--------------------- .nv.constant0._Z18processChunkKernelPcmS_Pib --------------------------
	.section	.nv.constant0._Z18processChunkKernelPcmS_Pib,"a",@progbits
	.sectionflags	@""
	.align	4
.nv.constant0._Z18processChunkKernelPcmS_Pib:
	.zero		929


//--------------------- SYMBOLS --------------------------

	.type		.nv.reservedSmem.offset0,@object
	.size		.nv.reservedSmem.offset0,0x4
	.type		.nv.reservedSmem.cap,@object
	.size		.nv.reservedSmem.cap,0x4
